//
// Generated by NVIDIA NVVM Compiler
//
// Compiler Build ID: CL-36424714
// Cuda compilation tools, release 13.0, V13.0.88
// Based on NVVM 20.0.0
//

.version 9.0
.target sm_100
.address_size 64

	// .globl	_Z5SobelPKhPhjj
.extern .shared .align 16 .b8 s[];

.visible .entry _Z5SobelPKhPhjj(
	.param .u64 .ptr .align 1 _Z5SobelPKhPhjj_param_0,
	.param .u64 .ptr .align 1 _Z5SobelPKhPhjj_param_1,
	.param .u32 _Z5SobelPKhPhjj_param_2,
	.param .u32 _Z5SobelPKhPhjj_param_3
)
{
	.reg .pred 	%p<5>;
	.reg .b16 	%rs<8>;
	.reg .b32 	%r<43>;
	.reg .b32 	%f<18>;
	.reg .b64 	%rd<9>;

	ld.param.u64 	%rd1, [_Z5SobelPKhPhjj_param_0];
	ld.param.u64 	%rd2, [_Z5SobelPKhPhjj_param_1];
	ld.param.u32 	%r5, [_Z5SobelPKhPhjj_param_2];
	ld.param.u32 	%r6, [_Z5SobelPKhPhjj_param_3];
	mov.u32 	%r8, %ctaid.x;
	mov.u32 	%r9, %tid.x;
	add.s32 	%r1, %r9, -1;
	mad.lo.s32 	%r10, %r8, 14, %r1;
	mov.u32 	%r11, %ctaid.y;
	mov.u32 	%r12, %tid.y;
	add.s32 	%r2, %r12, -1;
	mad.lo.s32 	%r13, %r11, 14, %r2;
	mad.lo.s32 	%r3, %r5, %r13, %r10;
	shl.b32 	%r15, %r12, 4;
	add.s32 	%r16, %r15, %r9;
	setp.ge.u32 	%p1, %r10, %r5;
	setp.ge.u32 	%p2, %r13, %r6;
	shl.b32 	%r17, %r16, 1;
	mov.u32 	%r18, s;
	add.s32 	%r4, %r18, %r17;
	or.pred  	%p3, %p1, %p2;
	@%p3 bra 	$L__BB0_2;
	cvta.to.global.u64 	%rd3, %rd1;
	cvt.u64.u32 	%rd4, %r3;
	add.s64 	%rd5, %rd3, %rd4;
	ld.global.u8 	%rs2, [%rd5];
	st.shared.u16 	[%r4], %rs2;
	bra.uni 	$L__BB0_3;
$L__BB0_2:
	mov.b16 	%rs1, 0;
	st.shared.u16 	[%r4], %rs1;
$L__BB0_3:
	bar.sync 	0;
	max.u32 	%r20, %r1, %r2;
	setp.gt.u32 	%p4, %r20, 13;
	@%p4 bra 	$L__BB0_5;
	ld.shared.s16 	%r21, [%r4+-34];
	ld.shared.s16 	%r22, [%r4+-30];
	ld.shared.u16 	%rs3, [%r4+-2];
	ld.shared.u16 	%rs4, [%r4+2];
	mul.wide.s16 	%r23, %rs4, 2;
	ld.shared.s16 	%r24, [%r4+30];
	ld.shared.s16 	%r25, [%r4+34];
	mul.wide.s16 	%r26, %rs3, 2;
	add.s32 	%r27, %r26, %r21;
	add.s32 	%r28, %r23, %r22;
	add.s32 	%r29, %r27, %r24;
	sub.s32 	%r30, %r28, %r29;
	add.s32 	%r31, %r30, %r25;
	cvt.rn.f32.s32 	%f1, %r31;
	div.rn.f32 	%f2, %f1, 0f41A33333;
	ld.shared.u16 	%rs5, [%r4+-32];
	mul.wide.s16 	%r32, %rs5, 2;
	ld.shared.u16 	%rs6, [%r4+32];
	add.s32 	%r33, %r32, %r21;
	add.s32 	%r34, %r33, %r22;
	mul.wide.s16 	%r35, %rs6, 2;
	add.s32 	%r36, %r35, %r24;
	add.s32 	%r37, %r36, %r25;
	sub.s32 	%r38, %r34, %r37;
	cvt.rn.f32.s32 	%f3, %r38;
	div.rn.f32 	%f4, %f3, 0f41A33333;
	mul.f32 	%f5, %f4, %f4;
	fma.rn.f32 	%f6, %f2, %f2, %f5;
	add.f32 	%f7, %f6, 0f3F800000;
	sqrt.rn.f32 	%f8, %f7;
	div.rn.f32 	%f9, %f2, %f8;
	mul.f32 	%f10, %f9, 0f43000000;
	mov.f32 	%f11, 0f43000000;
	sub.f32 	%f12, %f11, %f10;
	cvt.rzi.u32.f32 	%r39, %f12;
	div.rn.f32 	%f13, %f4, %f8;
	mul.f32 	%f14, %f13, 0f43000000;
	sub.f32 	%f15, %f11, %f14;
	cvt.rzi.u32.f32 	%r40, %f15;
	mov.f32 	%f16, 0f437F0000;
	div.rn.f32 	%f17, %f16, %f8;
	cvt.rzi.u32.f32 	%r41, %f17;
	shl.b32 	%r42, %r3, 2;
	cvt.u64.u32 	%rd6, %r42;
	cvta.to.global.u64 	%rd7, %rd2;
	add.s64 	%rd8, %rd7, %rd6;
	st.global.u8 	[%rd8], %r39;
	st.global.u8 	[%rd8+1], %r40;
	st.global.u8 	[%rd8+2], %r41;
	mov.b16 	%rs7, 255;
	st.global.u8 	[%rd8+3], %rs7;
$L__BB0_5:
	ret;

}


// ===== COMPILED SASS (sm_100) =====

	.target	sm_100

	.elftype	@"ET_EXEC"


//--------------------- .note.nv.tkinfo           --------------------------
	.section	.note.nv.tkinfo,"",@"SHT_NOTE"
	.sectionflags	@"SHF_NOTE_NV_TKINFO"
	.tkinfo
        /*0018*/ 	.word	0x00000002
        /*0030*/ 	.string	""
        /*0030*/ 	.string	"ptxas"
        /*0030*/ 	.string	"Cuda compilation tools, release 13.0, V13.0.88"
        /*0030*/ 	.string	"Build cuda_13.0.r13.0/compiler.36424714_0"
        /*0030*/ 	.string	"-arch sm_100 -m 64 "



//--------------------- .note.nv.cuinfo           --------------------------
	.section	.note.nv.cuinfo,"",@"SHT_NOTE"
	.sectionflags	@"SHF_NOTE_NV_CUINFO"
        /*0018*/ 	.short	0x0002
        /*001a*/ 	.short	0x0064
        /*001c*/ 	.short	0x0082
	.zero		2


//--------------------- .nv.info                  --------------------------
	.section	.nv.info,"",@"SHT_CUDA_INFO"
	.align	4


	//----- nvinfo : EIATTR_REGCOUNT
	.align		4
        /*0000*/ 	.byte	0x04, 0x2f
        /*0002*/ 	.short	(.L_1 - .L_0)
	.align		4
.L_0:
        /*0004*/ 	.word	index@(_Z5SobelPKhPhjj)
        /*0008*/ 	.word	0x00000015


	//----- nvinfo : EIATTR_FRAME_SIZE
	.align		4
.L_1:
        /*000c*/ 	.byte	0x04, 0x11
        /*000e*/ 	.short	(.L_3 - .L_2)
	.align		4
.L_2:
        /*0010*/ 	.word	index@($__internal_1_$__cuda_sm3x_div_rn_noftz_f32_slowpath)
        /*0014*/ 	.word	0x00000000


	//----- nvinfo : EIATTR_FRAME_SIZE
	.align		4
.L_3:
        /*0018*/ 	.byte	0x04, 0x11
        /*001a*/ 	.short	(.L_5 - .L_4)
	.align		4
.L_4:
        /*001c*/ 	.word	index@($__internal_0_$__cuda_sm20_sqrt_rn_f32_slowpath)
        /*0020*/ 	.word	0x00000000


	//----- nvinfo : EIATTR_FRAME_SIZE
	.align		4
.L_5:
        /*0024*/ 	.byte	0x04, 0x11
        /*0026*/ 	.short	(.L_7 - .L_6)
	.align		4
.L_6:
        /*0028*/ 	.word	index@(_Z5SobelPKhPhjj)
        /*002c*/ 	.word	0x00000000


	//----- nvinfo : EIATTR_MIN_STACK_SIZE
	.align		4
.L_7:
        /*0030*/ 	.byte	0x04, 0x12
        /*0032*/ 	.short	(.L_9 - .L_8)
	.align		4
.L_8:
        /*0034*/ 	.word	index@(_Z5SobelPKhPhjj)
        /*0038*/ 	.word	0x00000000
.L_9:


//--------------------- .nv.compat                --------------------------
	.section	.nv.compat,"",@"SHT_CUDA_COMPAT_INFO"
	.align	4
        /*0000*/ 	.byte	0x02, 0x09, 0x00, 0x00, 0x02, 0x02, 0x01, 0x00, 0x02, 0x05, 0x05, 0x00, 0x03, 0x07, 0x01, 0x01
        /*0010*/ 	.byte	0x02, 0x03, 0x00, 0x00, 0x02, 0x06, 0x01, 0x00, 0x04, 0x0b, 0x08, 0x00, 0x01, 0x00, 0x00, 0x00
        /*0020*/ 	.byte	0x00, 0x00, 0x00, 0x00


//--------------------- .nv.info._Z5SobelPKhPhjj  --------------------------
	.section	.nv.info._Z5SobelPKhPhjj,"",@"SHT_CUDA_INFO"
	.sectionflags	@""
	.align	4


	//----- nvinfo : EIATTR_CUDA_API_VERSION
	.align		4
        /*0000*/ 	.byte	0x04, 0x37
        /*0002*/ 	.short	(.L_11 - .L_10)
.L_10:
        /*0004*/ 	.word	0x00000082


	//----- nvinfo : EIATTR_KPARAM_INFO
	.align		4
.L_11:
        /*0008*/ 	.byte	0x04, 0x17
        /*000a*/ 	.short	(.L_13 - .L_12)
.L_12:
        /*000c*/ 	.word	0x00000000
        /*0010*/ 	.short	0x0003
        /*0012*/ 	.short	0x0014
        /*0014*/ 	.byte	0x00, 0xf0, 0x11, 0x00


	//----- nvinfo : EIATTR_KPARAM_INFO
	.align		4
.L_13:
        /*0018*/ 	.byte	0x04, 0x17
        /*001a*/ 	.short	(.L_15 - .L_14)
.L_14:
        /*001c*/ 	.word	0x00000000
        /*0020*/ 	.short	0x0002
        /*0022*/ 	.short	0x0010
        /*0024*/ 	.byte	0x00, 0xf0, 0x11, 0x00


	//----- nvinfo : EIATTR_KPARAM_INFO
	.align		4
.L_15:
        /*0028*/ 	.byte	0x04, 0x17
        /*002a*/ 	.short	(.L_17 - .L_16)
.L_16:
        /*002c*/ 	.word	0x00000000
        /*0030*/ 	.short	0x0001
        /*0032*/ 	.short	0x0008
        /*0034*/ 	.byte	0x00, 0xf5, 0x21, 0x00


	//----- nvinfo : EIATTR_KPARAM_INFO
	.align		4
.L_17:
        /*0038*/ 	.byte	0x04, 0x17
        /*003a*/ 	.short	(.L_19 - .L_18)
.L_18:
        /*003c*/ 	.word	0x00000000
        /*0040*/ 	.short	0x0000
        /*0042*/ 	.short	0x0000
        /*0044*/ 	.byte	0x00, 0xf5, 0x21, 0x00


	//----- nvinfo : EIATTR_SPARSE_MMA_MASK
	.align		4
.L_19:
        /*0048*/ 	.byte	0x03, 0x50
        /*004a*/ 	.short	0x0000


	//----- nvinfo : EIATTR_MAXREG_COUNT
	.align		4
        /*004c*/ 	.byte	0x03, 0x1b
        /*004e*/ 	.short	0x00ff


	//----- nvinfo : EIATTR_NUM_BARRIERS
	.align		4
        /*0050*/ 	.byte	0x02, 0x4c
        /*0052*/ 	.byte	0x01
	.zero		1


	//----- nvinfo : EIATTR_MERCURY_ISA_VERSION
	.align		4
        /*0054*/ 	.byte	0x03, 0x5f
        /*0056*/ 	.short	0x0101


	//----- nvinfo : EIATTR_VRC_CTA_INIT_COUNT
	.align		4
        /*0058*/ 	.byte	0x02, 0x4a
	.zero		1
	.zero		1


	//----- nvinfo : EIATTR_EXIT_INSTR_OFFSETS
	.align		4
        /*005c*/ 	.byte	0x04, 0x1c
        /*005e*/ 	.short	(.L_21 - .L_20)


	//   ....[0]....
.L_20:
        /*0060*/ 	.word	0x000001c0


	//   ....[1]....
        /*0064*/ 	.word	0x000009c0


	//----- nvinfo : EIATTR_CRS_STACK_SIZE
	.align		4
.L_21:
        /*0068*/ 	.byte	0x04, 0x1e
        /*006a*/ 	.short	(.L_23 - .L_22)
.L_22:
        /*006c*/ 	.word	0x00000000


	//----- nvinfo : EIATTR_CBANK_PARAM_SIZE
	.align		4
.L_23:
        /*0070*/ 	.byte	0x03, 0x19
        /*0072*/ 	.short	0x0018


	//----- nvinfo : EIATTR_PARAM_CBANK
	.align		4
        /*0074*/ 	.byte	0x04, 0x0a
        /*0076*/ 	.short	(.L_25 - .L_24)
	.align		4
.L_24:
        /*0078*/ 	.word	index@(.nv.constant0._Z5SobelPKhPhjj)
        /*007c*/ 	.short	0x0380
        /*007e*/ 	.short	0x0018


	//----- nvinfo : EIATTR_SW_WAR
	.align		4
.L_25:
        /*0080*/ 	.byte	0x04, 0x36
        /*0082*/ 	.short	(.L_27 - .L_26)
.L_26:
        /*0084*/ 	.word	0x00000008
.L_27:


//--------------------- .nv.callgraph             --------------------------
	.section	.nv.callgraph,"",@"SHT_CUDA_CALLGRAPH"
	.align	4
	.sectionentsize	8
	.align		4
        /*0000*/ 	.word	0x00000000
	.align		4
        /*0004*/ 	.word	0xffffffff
	.align		4
        /*0008*/ 	.word	0x00000000
	.align		4
        /*000c*/ 	.word	0xfffffffe
	.align		4
        /*0010*/ 	.word	0x00000000
	.align		4
        /*0014*/ 	.word	0xfffffffd
	.align		4
        /*0018*/ 	.word	0x00000000
	.align		4
        /*001c*/ 	.word	0xfffffffc


//--------------------- .text._Z5SobelPKhPhjj     --------------------------
	.section	.text._Z5SobelPKhPhjj,"ax",@progbits
	.align	128
        .global         _Z5SobelPKhPhjj
        .type           _Z5SobelPKhPhjj,@function
        .size           _Z5SobelPKhPhjj,(.L_x_27 - _Z5SobelPKhPhjj)
        .other          _Z5SobelPKhPhjj,@"STO_CUDA_ENTRY STV_DEFAULT"
_Z5SobelPKhPhjj:
.text._Z5SobelPKhPhjj:
[----:B------:R-:W-:Y:S01]  /*0000*/  LDC R1, c[0x0][0x37c] ;  /* 0x0000df00ff017b82 */ /* 0x000fe20000000800 */
[----:B------:R-:W0:Y:S01]  /*0010*/  S2R R9, SR_TID.Y ;  /* 0x0000000000097919 */ /* 0x000e220000002200 */
[----:B------:R-:W1:Y:S01]  /*0020*/  LDCU.64 UR4, c[0x0][0x390] ;  /* 0x00007200ff0477ac */ /* 0x000e620008000a00 */
[----:B------:R-:W2:Y:S01]  /*0030*/  S2R R4, SR_TID.X ;  /* 0x0000000000047919 */ /* 0x000ea20000002100 */
[----:B------:R-:W3:Y:S01]  /*0040*/  LDCU.64 UR6, c[0x0][0x358] ;  /* 0x00006b00ff0677ac */ /* 0x000ee20008000a00 */
[----:B------:R-:W4:Y:S01]  /*0050*/  S2R R2, SR_CTAID.Y ;  /* 0x0000000000027919 */ /* 0x000f220000002600 */
[----:B------:R-:W5:Y:S01]  /*0060*/  S2R R5, SR_CTAID.X ;  /* 0x0000000000057919 */ /* 0x000f620000002500 */
[----:B0-----:R-:W-:Y:S02]  /*0070*/  VIADD R3, R9, 0xffffffff ;  /* 0xffffffff09037836 */ /* 0x001fe40000000000 */
[----:B--2---:R-:W-:Y:S02]  /*0080*/  VIADD R0, R4, 0xffffffff ;  /* 0xffffffff04007836 */ /* 0x004fe40000000000 */
[----:B----4-:R-:W-:-:S02]  /*0090*/  IMAD R2, R2, 0xe, R3 ;  /* 0x0000000e02027824 */ /* 0x010fc400078e0203 */
[----:B-----5:R-:W-:-:S03]  /*00a0*/  IMAD R5, R5, 0xe, R0 ;  /* 0x0000000e05057824 */ /* 0x020fc600078e0200 */
[----:B-1----:R-:W-:-:S04]  /*00b0*/  ISETP.GE.U32.AND P0, PT, R2, UR5, PT ;  /* 0x0000000502007c0c */ /* 0x002fc8000bf06070 */
[----:B------:R-:W-:Y:S01]  /*00c0*/  ISETP.GE.U32.OR P0, PT, R5, UR4, P0 ;  /* 0x0000000405007c0c */ /* 0x000fe20008706470 */
[----:B------:R-:W-:-:S12]  /*00d0*/  IMAD R5, R2, UR4, R5 ;  /* 0x0000000402057c24 */ /* 0x000fd8000f8e0205 */
[----:B------:R-:W0:Y:S02]  /*00e0*/  @!P0 LDC.64 R6, c[0x0][0x380] ;  /* 0x0000e000ff068b82 */ /* 0x000e240000000a00 */
[----:B0-----:R-:W-:-:S04]  /*00f0*/  @!P0 IADD3 R6, P1, PT, R5, R6, RZ ;  /* 0x0000000605068210 */ /* 0x001fc80007f3e0ff */
[----:B------:R-:W-:-:S06]  /*0100*/  @!P0 IADD3.X R7, PT, PT, RZ, R7, RZ, P1, !PT ;  /* 0x00000007ff078210 */ /* 0x000fcc0000ffe4ff */
[----:B---3--:R-:W2:Y:S01]  /*0110*/  @!P0 LDG.E.U8 R7, desc[UR6][R6.64] ;  /* 0x0000000606078981 */ /* 0x008ea2000c1e1100 */
[----:B------:R-:W0:Y:S01]  /*0120*/  S2UR UR5, SR_CgaCtaId ;  /* 0x00000000000579c3 */ /* 0x000e220000008800 */
[----:B------:R-:W-:Y:S01]  /*0130*/  UMOV UR4, 0x400 ;  /* 0x0000040000047882 */ /* 0x000fe20000000000 */
[----:B------:R-:W-:Y:S01]  /*0140*/  IMAD R2, R9, 0x10, R4 ;  /* 0x0000001009027824 */ /* 0x000fe200078e0204 */
[----:B------:R-:W-:-:S04]  /*0150*/  VIMNMX.U32 R0, PT, PT, R0, R3, !PT ;  /* 0x0000000300007248 */ /* 0x000fc80007fe0000 */
[----:B------:R-:W-:Y:S01]  /*0160*/  ISETP.GT.U32.AND P1, PT, R0, 0xd, PT ;  /* 0x0000000d0000780c */ /* 0x000fe20003f24070 */
[----:B0-----:R-:W-:-:S06]  /*0170*/  ULEA UR4, UR5, UR4, 0x18 ;  /* 0x0000000405047291 */ /* 0x001fcc000f8ec0ff */
[----:B------:R-:W-:-:S05]  /*0180*/  LEA R2, R2, UR4, 0x1 ;  /* 0x0000000402027c11 */ /* 0x000fca000f8e08ff */
[----:B--2---:R0:W-:Y:S04]  /*0190*/  @!P0 STS.U16 [R2], R7 ;  /* 0x0000000702008388 */ /* 0x0041e80000000400 */
[----:B------:R0:W-:Y:S01]  /*01a0*/  @P0 STS.U16 [R2], RZ ;  /* 0x000000ff02000388 */ /* 0x0001e20000000400 */
[----:B------:R-:W-:Y:S06]  /*01b0*/  BAR.SYNC.DEFER_BLOCKING 0x0 ;  /* 0x0000000000007b1d */ /* 0x000fec0000010000 */
[----:B------:R-:W-:Y:S05]  /*01c0*/  @P1 EXIT ;  /* 0x000000000000194d */ /* 0x000fea0003800000 */
[----:B------:R-:W1:Y:S01]  /*01d0*/  LDS.U16 R0, [R2+-0x2] ;  /* 0xfffffe0002007984 */ /* 0x000e620000000400 */
[----:B------:R-:W-:Y:S01]  /*01e0*/  IMAD.MOV.U32 R10, RZ, RZ, 0x3d48c8c9 ;  /* 0x3d48c8c9ff0a7424 */ /* 0x000fe200078e00ff */
[----:B------:R-:W-:Y:S02]  /*01f0*/  BSSY.RECONVERGENT B0, `(.L_x_0) ;  /* 0x0000019000007945 */ /* 0x000fe40003800200 */
[----:B------:R-:W2:Y:S04]  /*0200*/  LDS.U16 R3, [R2+0x2] ;  /* 0x0000020002037984 */ /* 0x000ea80000000400 */
[----:B------:R-:W3:Y:S04]  /*0210*/  LDS.S16 R4, [R2+-0x22] ;  /* 0xffffde0002047984 */ /* 0x000ee80000000600 */
[----:B------:R-:W4:Y:S04]  /*0220*/  LDS.S16 R6, [R2+-0x1e] ;  /* 0xffffe20002067984 */ /* 0x000f280000000600 */
[----:B0-----:R-:W0:Y:S04]  /*0230*/  LDS.S16 R7, [R2+0x1e] ;  /* 0x00001e0002077984 */ /* 0x001e280000000600 */
[----:B------:R-:W5:Y:S01]  /*0240*/  LDS.S16 R8, [R2+0x22] ;  /* 0x0000220002087984 */ /* 0x000f620000000600 */
[----:B-1----:R-:W-:-:S02]  /*0250*/  PRMT R9, R0, 0x9910, RZ ;  /* 0x0000991000097816 */ /* 0x002fc400000000ff */
[----:B--2---:R-:W-:-:S03]  /*0260*/  PRMT R3, R3, 0x9910, RZ ;  /* 0x0000991003037816 */ /* 0x004fc600000000ff */
[----:B---3--:R-:W-:Y:S02]  /*0270*/  IMAD R0, R9, 0x2, R4 ;  /* 0x0000000209007824 */ /* 0x008fe400078e0204 */
[----:B------:R-:W-:Y:S01]  /*0280*/  IMAD.MOV.U32 R9, RZ, RZ, 0x41a33333 ;  /* 0x41a33333ff097424 */ /* 0x000fe200078e00ff */
[----:B----4-:R-:W-:-:S04]  /*0290*/  LEA R3, R3, R6, 0x1 ;  /* 0x0000000603037211 */ /* 0x010fc800078e08ff */
[----:B0-----:R-:W-:-:S04]  /*02a0*/  IADD3 R3, PT, PT, R3, -R0, -R7 ;  /* 0x8000000003037210 */ /* 0x001fc80007ffe807 */
[----:B-----5:R-:W-:Y:S01]  /*02b0*/  IADD3 R0, PT, PT, R8, R3, RZ ;  /* 0x0000000308007210 */ /* 0x020fe20007ffe0ff */
[----:B------:R-:W-:-:S03]  /*02c0*/  FFMA R3, R10, -R9, 1 ;  /* 0x3f8000000a037423 */ /* 0x000fc60000000809 */
[----:B------:R-:W-:Y:S01]  /*02d0*/  I2FP.F32.S32 R0, R0 ;  /* 0x0000000000007245 */ /* 0x000fe20000201400 */
[----:B------:R-:W-:-:S03]  /*02e0*/  FFMA R3, R3, R10, 0.049019608646631240845 ;  /* 0x3d48c8c903037423 */ /* 0x000fc6000000000a */
[----:B------:R-:W0:Y:S01]  /*02f0*/  FCHK P0, R0, 20.399999618530273438 ;  /* 0x41a3333300007902 */ /* 0x000e220000000000 */
[----:B------:R-:W-:-:S04]  /*0300*/  FFMA R9, R0, R3, RZ ;  /* 0x0000000300097223 */ /* 0x000fc800000000ff */
[----:B------:R-:W-:-:S04]  /*0310*/  FFMA R10, R9, -20.399999618530273438, R0 ;  /* 0xc1a33333090a7823 */ /* 0x000fc80000000000 */
[----:B------:R-:W-:Y:S01]  /*0320*/  FFMA R9, R3, R10, R9 ;  /* 0x0000000a03097223 */ /* 0x000fe20000000009 */
[----:B0-----:R-:W-:Y:S06]  /*0330*/  @!P0 BRA `(.L_x_1) ;  /* 0x0000000000108947 */ /* 0x001fec0003800000 */
[----:B------:R-:W-:Y:S01]  /*0340*/  IMAD.MOV.U32 R3, RZ, RZ, 0x41a33333 ;  /* 0x41a33333ff037424 */ /* 0x000fe200078e00ff */
[----:B------:R-:W-:-:S07]  /*0350*/  MOV R10, 0x370 ;  /* 0x00000370000a7802 */ /* 0x000fce0000000f00 */
[----:B------:R-:W-:Y:S05]  /*0360*/  CALL.REL.NOINC `($__internal_1_$__cuda_sm3x_div_rn_noftz_f32_slowpath) ;  /* 0x0000000400f47944 */ /* 0x000fea0003c00000 */
[----:B------:R-:W-:-:S07]  /*0370*/  IMAD.MOV.U32 R9, RZ, RZ, R0 ;  /* 0x000000ffff097224 */ /* 0x000fce00078e0000 */
.L_x_1:
[----:B------:R-:W-:Y:S05]  /*0380*/  BSYNC.RECONVERGENT B0 ;  /* 0x0000000000007941 */ /* 0x000fea0003800200 */
.L_x_0:
[----:B------:R-:W0:Y:S01]  /*0390*/  LDS.U16 R3, [R2+0x20] ;  /* 0x0000200002037984 */ /* 0x000e220000000400 */
[----:B------:R-:W-:Y:S01]  /*03a0*/  IMAD.MOV.U32 R11, RZ, RZ, 0x41a33333 ;  /* 0x41a33333ff0b7424 */ /* 0x000fe200078e00ff */
[----:B------:R-:W-:Y:S02]  /*03b0*/  BSSY.RECONVERGENT B0, `(.L_x_2) ;  /* 0x0000017000007945 */ /* 0x000fe40003800200 */
[----:B------:R-:W1:Y:S01]  /*03c0*/  LDS.U16 R0, [R2+-0x20] ;  /* 0xffffe00002007984 */ /* 0x000e620000000400 */
[----:B0-----:R-:W-:Y:S02]  /*03d0*/  PRMT R10, R3, 0x9910, RZ ;  /* 0x00009910030a7816 */ /* 0x001fe400000000ff */
[----:B-1----:R-:W-:Y:S02]  /*03e0*/  PRMT R3, R0, 0x9910, RZ ;  /* 0x0000991000037816 */ /* 0x002fe400000000ff */
[----:B------:R-:W-:Y:S02]  /*03f0*/  MOV R0, R10 ;  /* 0x0000000a00007202 */ /* 0x000fe40000000f00 */
[----:B------:R-:W-:-:S03]  /*0400*/  LEA R3, R3, R4, 0x1 ;  /* 0x0000000403037211 */ /* 0x000fc600078e08ff */
[----:B------:R-:W-:Y:S02]  /*0410*/  IMAD R7, R0, 0x2, R7 ;  /* 0x0000000200077824 */ /* 0x000fe400078e0207 */
[----:B------:R-:W-:Y:S02]  /*0420*/  IMAD.MOV.U32 R0, RZ, RZ, 0x3d48c8c9 ;  /* 0x3d48c8c9ff007424 */ /* 0x000fe400078e00ff */
[----:B------:R-:W-:Y:S02]  /*0430*/  IMAD.IADD R7, R8, 0x1, R7 ;  /* 0x0000000108077824 */ /* 0x000fe400078e0207 */
[----:B------:R-:W-:-:S03]  /*0440*/  FFMA R11, R0, -R11, 1 ;  /* 0x3f800000000b7423 */ /* 0x000fc6000000080b */
[----:B------:R-:W-:Y:S01]  /*0450*/  IADD3 R3, PT, PT, -R7, R3, R6 ;  /* 0x0000000307037210 */ /* 0x000fe20007ffe106 */
[----:B------:R-:W-:-:S03]  /*0460*/  FFMA R0, R11, R0, 0.049019608646631240845 ;  /* 0x3d48c8c90b007423 */ /* 0x000fc60000000000 */
[----:B------:R-:W-:-:S04]  /*0470*/  I2FP.F32.S32 R3, R3 ;  /* 0x0000000300037245 */ /* 0x000fc80000201400 */
[----:B------:R-:W0:Y:S01]  /*0480*/  FCHK P0, R3, 20.399999618530273438 ;  /* 0x41a3333303007902 */ /* 0x000e220000000000 */
[----:B------:R-:W-:-:S04]  /*0490*/  FFMA R2, R0, R3, RZ ;  /* 0x0000000300027223 */ /* 0x000fc800000000ff */
[----:B------:R-:W-:-:S04]  /*04a0*/  FFMA R7, R2, -20.399999618530273438, R3 ;  /* 0xc1a3333302077823 */ /* 0x000fc80000000003 */
[----:B------:R-:W-:Y:S01]  /*04b0*/  FFMA R7, R0, R7, R2 ;  /* 0x0000000700077223 */ /* 0x000fe20000000002 */
[----:B0-----:R-:W-:Y:S06]  /*04c0*/  @!P0 BRA `(.L_x_3) ;  /* 0x0000000000148947 */ /* 0x001fec0003800000 */
[----:B------:R-:W-:Y:S01]  /*04d0*/  MOV R0, R3 ;  /* 0x0000000300007202 */ /* 0x000fe20000000f00 */
[----:B------:R-:W-:Y:S01]  /*04e0*/  IMAD.MOV.U32 R3, RZ, RZ, 0x41a33333 ;  /* 0x41a33333ff037424 */ /* 0x000fe200078e00ff */
[----:B------:R-:W-:-:S07]  /*04f0*/  MOV R10, 0x510 ;  /* 0x00000510000a7802 */ /* 0x000fce0000000f00 */
[----:B------:R-:W-:Y:S05]  /*0500*/  CALL.REL.NOINC `($__internal_1_$__cuda_sm3x_div_rn_noftz_f32_slowpath) ;  /* 0x00000004008c7944 */ /* 0x000fea0003c00000 */
[----:B------:R-:W-:-:S07]  /*0510*/  IMAD.MOV.U32 R7, RZ, RZ, R0 ;  /* 0x000000ffff077224 */ /* 0x000fce00078e0000 */
.L_x_3:
[----:B------:R-:W-:Y:S05]  /*0520*/  BSYNC.RECONVERGENT B0 ;  /* 0x0000000000007941 */ /* 0x000fea0003800200 */
.L_x_2:
[----:B------:R-:W-:Y:S01]  /*0530*/  FMUL R0, R7, R7 ;  /* 0x0000000707007220 */ /* 0x000fe20000400000 */
[----:B------:R-:W-:Y:S03]  /*0540*/  BSSY.RECONVERGENT B0, `(.L_x_4) ;  /* 0x000000f000007945 */ /* 0x000fe60003800200 */
[----:B------:R-:W-:-:S04]  /*0550*/  FFMA R0, R9, R9, R0 ;  /* 0x0000000909007223 */ /* 0x000fc80000000000 */
[----:B------:R-:W-:-:S04]  /*0560*/  FADD R0, R0, 1 ;  /* 0x3f80000000007421 */ /* 0x000fc80000000000 */
[----:B------:R0:W1:Y:S01]  /*0570*/  MUFU.RSQ R11, R0 ;  /* 0x00000000000b7308 */ /* 0x0000620000001400 */
[----:B------:R-:W-:-:S04]  /*0580*/  IADD3 R2, PT, PT, R0, -0xd000000, RZ ;  /* 0xf300000000027810 */ /* 0x000fc80007ffe0ff */
[----:B------:R-:W-:-:S13]  /*0590*/  ISETP.GT.U32.AND P0, PT, R2, 0x727fffff, PT ;  /* 0x727fffff0200780c */ /* 0x000fda0003f04070 */
[----:B01----:R-:W-:Y:S05]  /*05a0*/  @!P0 BRA `(.L_x_5) ;  /* 0x0000000000108947 */ /* 0x003fea0003800000 */
[----:B------:R-:W-:-:S07]  /*05b0*/  MOV R10, 0x5d0 ;  /* 0x000005d0000a7802 */ /* 0x000fce0000000f00 */
[----:B------:R-:W-:Y:S05]  /*05c0*/  CALL.REL.NOINC `($__internal_0_$__cuda_sm20_sqrt_rn_f32_slowpath) ;  /* 0x0000000400007944 */ /* 0x000fea0003c00000 */
[----:B------:R-:W-:Y:S01]  /*05d0*/  IMAD.MOV.U32 R3, RZ, RZ, R0 ;  /* 0x000000ffff037224 */ /* 0x000fe200078e0000 */
[----:B------:R-:W-:Y:S06]  /*05e0*/  BRA `(.L_x_6) ;  /* 0x0000000000107947 */ /* 0x000fec0003800000 */
.L_x_5:
[----:B------:R-:W-:Y:S01]  /*05f0*/  FMUL.FTZ R3, R0, R11 ;  /* 0x0000000b00037220 */ /* 0x000fe20000410000 */
[----:B------:R-:W-:-:S03]  /*0600*/  FMUL.FTZ R2, R11, 0.5 ;  /* 0x3f0000000b027820 */ /* 0x000fc60000410000 */
[----:B------:R-:W-:-:S04]  /*0610*/  FFMA R0, -R3, R3, R0 ;  /* 0x0000000303007223 */ /* 0x000fc80000000100 */
[----:B------:R-:W-:-:S07]  /*0620*/  FFMA R3, R0, R2, R3 ;  /* 0x0000000200037223 */ /* 0x000fce0000000003 */
.L_x_6:
[----:B------:R-:W-:Y:S05]  /*0630*/  BSYNC.RECONVERGENT B0 ;  /* 0x0000000000007941 */ /* 0x000fea0003800200 */
.L_x_4:
[----:B------:R-:W0:Y:S01]  /*0640*/  MUFU.RCP R0, R3 ;  /* 0x0000000300007308 */ /* 0x000e220000001000 */
[----:B------:R-:W-:Y:S07]  /*0650*/  BSSY.RECONVERGENT B0, `(.L_x_7) ;  /* 0x000000b000007945 */ /* 0x000fee0003800200 */
[----:B------:R-:W1:Y:S01]  /*0660*/  FCHK P0, R9, R3 ;  /* 0x0000000309007302 */ /* 0x000e620000000000 */
[----:B0-----:R-:W-:-:S04]  /*0670*/  FFMA R11, R0, -R3, 1 ;  /* 0x3f800000000b7423 */ /* 0x001fc80000000803 */
[----:B------:R-:W-:-:S04]  /*0680*/  FFMA R0, R0, R11, R0 ;  /* 0x0000000b00007223 */ /* 0x000fc80000000000 */
[----:B------:R-:W-:-:S04]  /*0690*/  FFMA R2, R0, R9, RZ ;  /* 0x0000000900027223 */ /* 0x000fc800000000ff */
[----:B------:R-:W-:-:S04]  /*06a0*/  FFMA R11, R2, -R3, R9 ;  /* 0x80000003020b7223 */ /* 0x000fc80000000009 */
[----:B------:R-:W-:Y:S01]  /*06b0*/  FFMA R0, R0, R11, R2 ;  /* 0x0000000b00007223 */ /* 0x000fe20000000002 */
[----:B-1----:R-:W-:Y:S06]  /*06c0*/  @!P0 BRA `(.L_x_8) ;  /* 0x00000000000c8947 */ /* 0x002fec0003800000 */
[----:B------:R-:W-:Y:S01]  /*06d0*/  IMAD.MOV.U32 R0, RZ, RZ, R9 ;  /* 0x000000ffff007224 */ /* 0x000fe200078e0009 */
[----:B------:R-:W-:-:S07]  /*06e0*/  MOV R10, 0x700 ;  /* 0x00000700000a7802 */ /* 0x000fce0000000f00 */
[----:B------:R-:W-:Y:S05]  /*06f0*/  CALL.REL.NOINC `($__internal_1_$__cuda_sm3x_div_rn_noftz_f32_slowpath) ;  /* 0x0000000400107944 */ /* 0x000fea0003c00000 */
.L_x_8:
[----:B------:R-:W-:Y:S05]  /*0700*/  BSYNC.RECONVERGENT B0 ;  /* 0x0000000000007941 */ /* 0x000fea0003800200 */
.L_x_7:
[----:B------:R-:W0:Y:S01]  /*0710*/  MUFU.RCP R4, R3 ;  /* 0x0000000300047308 */ /* 0x000e220000001000 */
[----:B------:R-:W-:Y:S01]  /*0720*/  HFMA2 R9, -RZ, RZ, 3.5, 0 ;  /* 0x43000000ff097431 */ /* 0x000fe200000001ff */
[----:B------:R-:W-:Y:S06]  /*0730*/  BSSY.RECONVERGENT B0, `(.L_x_9) ;  /* 0x000000d000007945 */ /* 0x000fec0003800200 */
[----:B------:R-:W1:Y:S01]  /*0740*/  FCHK P0, R7, R3 ;  /* 0x0000000307007302 */ /* 0x000e620000000000 */
[----:B------:R-:W-:Y:S01]  /*0750*/  FFMA R2, R0, -R9, 128 ;  /* 0x4300000000027423 */ /* 0x000fe20000000809 */
[----:B0-----:R-:W-:-:S06]  /*0760*/  FFMA R11, R4, -R3, 1 ;  /* 0x3f800000040b7423 */ /* 0x001fcc0000000803 */
[----:B------:R-:W0:Y:S01]  /*0770*/  F2I.U32.TRUNC.NTZ R2, R2 ;  /* 0x0000000200027305 */ /* 0x000e22000020f000 */
[----:B------:R-:W-:-:S04]  /*0780*/  FFMA R0, R4, R11, R4 ;  /* 0x0000000b04007223 */ /* 0x000fc80000000004 */
[----:B------:R-:W-:-:S04]  /*0790*/  FFMA R4, R0, R7, RZ ;  /* 0x0000000700047223 */ /* 0x000fc800000000ff */
[----:B------:R-:W-:-:S04]  /*07a0*/  FFMA R9, R4, -R3, R7 ;  /* 0x8000000304097223 */ /* 0x000fc80000000007 */
[----:B------:R-:W-:Y:S01]  /*07b0*/  FFMA R0, R0, R9, R4 ;  /* 0x0000000900007223 */ /* 0x000fe20000000004 */
[----:B-1----:R-:W-:Y:S06]  /*07c0*/  @!P0 BRA `(.L_x_10) ;  /* 0x00000000000c8947 */ /* 0x002fec0003800000 */
[----:B------:R-:W-:Y:S01]  /*07d0*/  IMAD.MOV.U32 R0, RZ, RZ, R7 ;  /* 0x000000ffff007224 */ /* 0x000fe200078e0007 */
[----:B------:R-:W-:-:S07]  /*07e0*/  MOV R10, 0x800 ;  /* 0x00000800000a7802 */ /* 0x000fce0000000f00 */
[----:B0-----:R-:W-:Y:S05]  /*07f0*/  CALL.REL.NOINC `($__internal_1_$__cuda_sm3x_div_rn_noftz_f32_slowpath) ;  /* 0x0000000000d07944 */ /* 0x001fea0003c00000 */
.L_x_10:
[----:B------:R-:W-:Y:S05]  /*0800*/  BSYNC.RECONVERGENT B0 ;  /* 0x0000000000007941 */ /* 0x000fea0003800200 */
.L_x_9:
[----:B------:R-:W1:Y:S01]  /*0810*/  MUFU.RCP R6, R3 ;  /* 0x0000000300067308 */ /* 0x000e620000001000 */
[----:B------:R-:W-:Y:S01]  /*0820*/  HFMA2 R7, -RZ, RZ, 3.5, 0 ;  /* 0x43000000ff077431 */ /* 0x000fe200000001ff */
[----:B------:R-:W-:Y:S01]  /*0830*/  UMOV UR4, 0x437f0000 ;  /* 0x437f000000047882 */ /* 0x000fe20000000000 */
[----:B------:R-:W-:Y:S01]  /*0840*/  BSSY.RECONVERGENT B0, `(.L_x_11) ;  /* 0x000000e000007945 */ /* 0x000fe20003800200 */
[----:B------:R-:W-:-:S04]  /*0850*/  IMAD.U32 R8, RZ, RZ, UR4 ;  /* 0x00000004ff087e24 */ /* 0x000fc8000f8e00ff */
[----:B------:R-:W2:Y:S01]  /*0860*/  FCHK P0, R8, R3 ;  /* 0x0000000308007302 */ /* 0x000ea20000000000 */
[----:B------:R-:W-:Y:S01]  /*0870*/  FFMA R4, R0, -R7, 128 ;  /* 0x4300000000047423 */ /* 0x000fe20000000807 */
[----:B-1----:R-:W-:-:S06]  /*0880*/  FFMA R9, R6, -R3, 1 ;  /* 0x3f80000006097423 */ /* 0x002fcc0000000803 */
[----:B------:R-:W1:Y:S01]  /*0890*/  F2I.U32.TRUNC.NTZ R4, R4 ;  /* 0x0000000400047305 */ /* 0x000e62000020f000 */
[----:B------:R-:W-:-:S04]  /*08a0*/  FFMA R0, R6, R9, R6 ;  /* 0x0000000906007223 */ /* 0x000fc80000000006 */
[----:B------:R-:W-:-:S04]  /*08b0*/  FFMA R6, R0, 255, RZ ;  /* 0x437f000000067823 */ /* 0x000fc800000000ff */
[----:B------:R-:W-:-:S04]  /*08c0*/  FFMA R7, R6, -R3, 255 ;  /* 0x437f000006077423 */ /* 0x000fc80000000803 */
[----:B------:R-:W-:Y:S01]  /*08d0*/  FFMA R0, R0, R7, R6 ;  /* 0x0000000700007223 */ /* 0x000fe20000000006 */
[----:B--2---:R-:W-:Y:S06]  /*08e0*/  @!P0 BRA `(.L_x_12) ;  /* 0x00000000000c8947 */ /* 0x004fec0003800000 */
[----:B------:R-:W-:Y:S01]  /*08f0*/  IMAD.MOV.U32 R0, RZ, RZ, 0x437f0000 ;  /* 0x437f0000ff007424 */ /* 0x000fe200078e00ff */
[----:B------:R-:W-:-:S07]  /*0900*/  MOV R10, 0x920 ;  /* 0x00000920000a7802 */ /* 0x000fce0000000f00 */
[----:B01----:R-:W-:Y:S05]  /*0910*/  CALL.REL.NOINC `($__internal_1_$__cuda_sm3x_div_rn_noftz_f32_slowpath) ;  /* 0x0000000000887944 */ /* 0x003fea0003c00000 */
.L_x_12:
[----:B------:R-:W-:Y:S05]  /*0920*/  BSYNC.RECONVERGENT B0 ;  /* 0x0000000000007941 */ /* 0x000fea0003800200 */
.L_x_11:
[----:B------:R-:W2:Y:S01]  /*0930*/  LDCU.64 UR4, c[0x0][0x388] ;  /* 0x00007100ff0477ac */ /* 0x000ea20008000a00 */
[----:B------:R-:W3:Y:S01]  /*0940*/  F2I.U32.TRUNC.NTZ R3, R0 ;  /* 0x0000000000037305 */ /* 0x000ee2000020f000 */
[----:B--2---:R-:W-:Y:S01]  /*0950*/  LEA R6, P0, R5, UR4, 0x2 ;  /* 0x0000000405067c11 */ /* 0x004fe2000f8010ff */
[----:B------:R-:W-:-:S03]  /*0960*/  IMAD.MOV.U32 R5, RZ, RZ, 0xff ;  /* 0x000000ffff057424 */ /* 0x000fc600078e00ff */
[----:B------:R-:W-:-:S05]  /*0970*/  IADD3.X R7, PT, PT, RZ, UR5, RZ, P0, !PT ;  /* 0x00000005ff077c10 */ /* 0x000fca00087fe4ff */
[----:B0-----:R-:W-:Y:S04]  /*0980*/  STG.E.U8 desc[UR6][R6.64], R2 ;  /* 0x0000000206007986 */ /* 0x001fe8000c101106 */
[----:B-1----:R-:W-:Y:S04]  /*0990*/  STG.E.U8 desc[UR6][R6.64+0x1], R4 ;  /* 0x0000010406007986 */ /* 0x002fe8000c101106 */
[----:B---3--:R-:W-:Y:S04]  /*09a0*/  STG.E.U8 desc[UR6][R6.64+0x2], R3 ;  /* 0x0000020306007986 */ /* 0x008fe8000c101106 */
[----:B------:R-:W-:Y:S01]  /*09b0*/  STG.E.U8 desc[UR6][R6.64+0x3], R5 ;  /* 0x0000030506007986 */ /* 0x000fe2000c101106 */
[----:B------:R-:W-:Y:S05]  /*09c0*/  EXIT ;  /* 0x000000000000794d */ /* 0x000fea0003800000 */
        .weak           $__internal_0_$__cuda_sm20_sqrt_rn_f32_slowpath
        .type           $__internal_0_$__cuda_sm20_sqrt_rn_f32_slowpath,@function
        .size           $__internal_0_$__cuda_sm20_sqrt_rn_f32_slowpath,($__internal_1_$__cuda_sm3x_div_rn_noftz_f32_slowpath - $__internal_0_$__cuda_sm20_sqrt_rn_f32_slowpath)
$__internal_0_$__cuda_sm20_sqrt_rn_f32_slowpath:
[----:B------:R-:W-:-:S13]  /*09d0*/  LOP3.LUT P0, RZ, R0, 0x7fffffff, RZ, 0xc0, !PT ;  /* 0x7fffffff00ff7812 */ /* 0x000fda000780c0ff */
[----:B------:R-:W-:Y:S01]  /*09e0*/  @!P0 IMAD.MOV.U32 R2, RZ, RZ, R0 ;  /* 0x000000ffff028224 */ /* 0x000fe200078e0000 */
[----:B------:R-:W-:Y:S06]  /*09f0*/  @!P0 BRA `(.L_x_13) ;  /* 0x0000000000408947 */ /* 0x000fec0003800000 */
[----:B------:R-:W-:-:S13]  /*0a00*/  FSETP.GEU.FTZ.AND P0, PT, R0, RZ, PT ;  /* 0x000000ff0000720b */ /* 0x000fda0003f1e000 */
[----:B------:R-:W-:Y:S01]  /*0a10*/  @!P0 IMAD.MOV.U32 R2, RZ, RZ, 0x7fffffff ;  /* 0x7fffffffff028424 */ /* 0x000fe200078e00ff */
[----:B------:R-:W-:Y:S06]  /*0a20*/  @!P0 BRA `(.L_x_13) ;  /* 0x0000000000348947 */ /* 0x000fec0003800000 */
[----:B------:R-:W-:-:S13]  /*0a30*/  FSETP.GTU.FTZ.AND P0, PT, |R0|, +INF , PT ;  /* 0x7f8000000000780b */ /* 0x000fda0003f1c200 */
[----:B------:R-:W-:Y:S01]  /*0a40*/  @P0 FADD.FTZ R2, R0, 1 ;  /* 0x3f80000000020421 */ /* 0x000fe20000010000 */
[----:B------:R-:W-:Y:S06]  /*0a50*/  @P0 BRA `(.L_x_13) ;  /* 0x0000000000280947 */ /* 0x000fec0003800000 */
[----:B------:R-:W-:-:S13]  /*0a60*/  FSETP.NEU.FTZ.AND P0, PT, |R0|, +INF , PT ;  /* 0x7f8000000000780b */ /* 0x000fda0003f1d200 */
[----:B------:R-:W-:-:S04]  /*0a70*/  @P0 FFMA R3, R0, 1.84467440737095516160e+19, RZ ;  /* 0x5f80000000030823 */ /* 0x000fc800000000ff */
[----:B------:R-:W0:Y:S02]  /*0a80*/  @P0 MUFU.RSQ R2, R3 ;  /* 0x0000000300020308 */ /* 0x000e240000001400 */
[----:B0-----:R-:W-:Y:S01]  /*0a90*/  @P0 FMUL.FTZ R4, R3, R2 ;  /* 0x0000000203040220 */ /* 0x001fe20000410000 */
[----:B------:R-:W-:Y:S01]  /*0aa0*/  @P0 FMUL.FTZ R8, R2, 0.5 ;  /* 0x3f00000002080820 */ /* 0x000fe20000410000 */
[----:B------:R-:W-:Y:S02]  /*0ab0*/  @!P0 MOV R2, R0 ;  /* 0x0000000000028202 */ /* 0x000fe40000000f00 */
[----:B------:R-:W-:-:S04]  /*0ac0*/  @P0 FADD.FTZ R6, -R4, -RZ ;  /* 0x800000ff04060221 */ /* 0x000fc80000010100 */
[----:B------:R-:W-:-:S04]  /*0ad0*/  @P0 FFMA R11, R4, R6, R3 ;  /* 0x00000006040b0223 */ /* 0x000fc80000000003 */
[----:B------:R-:W-:-:S04]  /*0ae0*/  @P0 FFMA R8, R11, R8, R4 ;  /* 0x000000080b080223 */ /* 0x000fc80000000004 */
[----:B------:R-:W-:-:S07]  /*0af0*/  @P0 FMUL.FTZ R2, R8, 2.3283064365386962891e-10 ;  /* 0x2f80000008020820 */ /* 0x000fce0000410000 */
.L_x_13:
[----:B------:R-:W-:Y:S01]  /*0b00*/  IMAD.MOV.U32 R0, RZ, RZ, R2 ;  /* 0x000000ffff007224 */ /* 0x000fe200078e0002 */
[----:B------:R-:W-:Y:S01]  /*0b10*/  MOV R2, R10 ;  /* 0x0000000a00027202 */ /* 0x000fe20000000f00 */
[----:B------:R-:W-:-:S04]  /*0b20*/  IMAD.MOV.U32 R3, RZ, RZ, 0x0 ;  /* 0x00000000ff037424 */ /* 0x000fc800078e00ff */
[----:B------:R-:W-:Y:S05]  /*0b30*/  RET.REL.NODEC R2 `(_Z5SobelPKhPhjj) ;  /* 0xfffffff402307950 */ /* 0x000fea0003c3ffff */
        .weak           $__internal_1_$__cuda_sm3x_div_rn_noftz_f32_slowpath
        .type           $__internal_1_$__cuda_sm3x_div_rn_noftz_f32_slowpath,@function
        .size           $__internal_1_$__cuda_sm3x_div_rn_noftz_f32_slowpath,(.L_x_27 - $__internal_1_$__cuda_sm3x_div_rn_noftz_f32_slowpath)
$__internal_1_$__cuda_sm3x_div_rn_noftz_f32_slowpath:
[----:B------:R-:W-:Y:S01]  /*0b40*/  SHF.R.U32.HI R11, RZ, 0x17, R3 ;  /* 0x00000017ff0b7819 */ /* 0x000fe20000011603 */
[----:B------:R-:W-:Y:S01]  /*0b50*/  BSSY.RECONVERGENT B1, `(.L_x_14) ;  /* 0x0000063000017945 */ /* 0x000fe20003800200 */
[----:B------:R-:W-:Y:S02]  /*0b60*/  SHF.R.U32.HI R12, RZ, 0x17, R0 ;  /* 0x00000017ff0c7819 */ /* 0x000fe40000011600 */
[----:B------:R-:W-:Y:S02]  /*0b70*/  LOP3.LUT R11, R11, 0xff, RZ, 0xc0, !PT ;  /* 0x000000ff0b0b7812 */ /* 0x000fe400078ec0ff */
[----:B------:R-:W-:Y:S02]  /*0b80*/  LOP3.LUT R15, R12, 0xff, RZ, 0xc0, !PT ;  /* 0x000000ff0c0f7812 */ /* 0x000fe400078ec0ff */
[----:B------:R-:W-:Y:S02]  /*0b90*/  IADD3 R16, PT, PT, R11, -0x1, RZ ;  /* 0xffffffff0b107810 */ /* 0x000fe40007ffe0ff */
[----:B------:R-:W-:Y:S01]  /*0ba0*/  MOV R13, R3 ;  /* 0x00000003000d7202 */ /* 0x000fe20000000f00 */
[----:B------:R-:W-:Y:S01]  /*0bb0*/  VIADD R14, R15, 0xffffffff ;  /* 0xffffffff0f0e7836 */ /* 0x000fe20000000000 */
[----:B------:R-:W-:-:S04]  /*0bc0*/  ISETP.GT.U32.AND P0, PT, R16, 0xfd, PT ;  /* 0x000000fd1000780c */ /* 0x000fc80003f04070 */
[----:B------:R-:W-:-:S13]  /*0bd0*/  ISETP.GT.U32.OR P0, PT, R14, 0xfd, P0 ;  /* 0x000000fd0e00780c */ /* 0x000fda0000704470 */
[----:B------:R-:W-:Y:S01]  /*0be0*/  @!P0 IMAD.MOV.U32 R12, RZ, RZ, RZ ;  /* 0x000000ffff0c8224 */ /* 0x000fe200078e00ff */
[----:B------:R-:W-:Y:S06]  /*0bf0*/  @!P0 BRA `(.L_x_15) ;  /* 0x00000000005c8947 */ /* 0x000fec0003800000 */
[----:B------:R-:W-:Y:S02]  /*0c00*/  FSETP.GTU.FTZ.AND P0, PT, |R0|, +INF , PT ;  /* 0x7f8000000000780b */ /* 0x000fe40003f1c200 */
[----:B------:R-:W-:-:S04]  /*0c10*/  FSETP.GTU.FTZ.AND P1, PT, |R3|, +INF , PT ;  /* 0x7f8000000300780b */ /* 0x000fc80003f3c200 */
[----:B------:R-:W-:-:S13]  /*0c20*/  PLOP3.LUT P0, PT, P0, P1, PT, 0xf8, 0x8f ;  /* 0x00000000008f781c */ /* 0x000fda0000703f70 */
[----:B------:R-:W-:Y:S05]  /*0c30*/  @P0 BRA `(.L_x_16) ;  /* 0x00000004004c0947 */ /* 0x000fea0003800000 */
[----:B------:R-:W-:-:S13]  /*0c40*/  LOP3.LUT P0, RZ, R13, 0x7fffffff, R0, 0xc8, !PT ;  /* 0x7fffffff0dff7812 */ /* 0x000fda000780c800 */
[----:B------:R-:W-:Y:S05]  /*0c50*/  @!P0 BRA `(.L_x_17) ;  /* 0x00000004003c8947 */ /* 0x000fea0003800000 */
[C---:B------:R-:W-:Y:S02]  /*0c60*/  FSETP.NEU.FTZ.AND P2, PT, |R0|.reuse, +INF , PT ;  /* 0x7f8000000000780b */ /* 0x040fe40003f5d200 */
[----:B------:R-:W-:Y:S02]  /*0c70*/  FSETP.NEU.FTZ.AND P1, PT, |R3|, +INF , PT ;  /* 0x7f8000000300780b */ /* 0x000fe40003f3d200 */
[----:B------:R-:W-:-:S11]  /*0c80*/  FSETP.NEU.FTZ.AND P0, PT, |R0|, +INF , PT ;  /* 0x7f8000000000780b */ /* 0x000fd60003f1d200 */
[----:B------:R-:W-:Y:S05]  /*0c90*/  @!P1 BRA !P2, `(.L_x_17) ;  /* 0x00000004002c9947 */ /* 0x000fea0005000000 */
[----:B------:R-:W-:-:S04]  /*0ca0*/  LOP3.LUT P2, RZ, R0, 0x7fffffff, RZ, 0xc0, !PT ;  /* 0x7fffffff00ff7812 */ /* 0x000fc8000784c0ff */
[----:B------:R-:W-:-:S13]  /*0cb0*/  PLOP3.LUT P1, PT, P1, P2, PT, 0x2f, 0xf2 ;  /* 0x0000000000f2781c */ /* 0x000fda0000f24577 */
[----:B------:R-:W-:Y:S05]  /*0cc0*/  @P1 BRA `(.L_x_18) ;  /* 0x0000000400181947 */ /* 0x000fea0003800000 */
[----:B------:R-:W-:-:S04]  /*0cd0*/  LOP3.LUT P1, RZ, R13, 0x7fffffff, RZ, 0xc0, !PT ;  /* 0x7fffffff0dff7812 */ /* 0x000fc8000782c0ff */
[----:B------:R-:W-:-:S13]  /*0ce0*/  PLOP3.LUT P0, PT, P0, P1, PT, 0x2f, 0xf2 ;  /* 0x0000000000f2781c */ /* 0x000fda0000702577 */
[----:B------:R-:W-:Y:S05]  /*0cf0*/  @P0 BRA `(.L_x_19) ;  /* 0x0000000400000947 */ /* 0x000fea0003800000 */
[----:B------:R-:W-:Y:S02]  /*0d00*/  ISETP.GE.AND P0, PT, R14, RZ, PT ;  /* 0x000000ff0e00720c */ /* 0x000fe40003f06270 */
[----:B------:R-:W-:-:S11]  /*0d10*/  ISETP.GE.AND P1, PT, R16, RZ, PT ;  /* 0x000000ff1000720c */ /* 0x000fd60003f26270 */
[----:B------:R-:W-:Y:S01]  /*0d20*/  @P0 MOV R12, RZ ;  /* 0x000000ff000c0202 */ /* 0x000fe20000000f00 */
[----:B------:R-:W-:Y:S02]  /*0d30*/  @!P0 IMAD.MOV.U32 R12, RZ, RZ, -0x40 ;  /* 0xffffffc0ff0c8424 */ /* 0x000fe400078e00ff */
[----:B------:R-:W-:Y:S01]  /*0d40*/  @!P0 FFMA R0, R0, 1.84467440737095516160e+19, RZ ;  /* 0x5f80000000008823 */ /* 0x000fe200000000ff */
[----:B------:R-:W-:Y:S02]  /*0d50*/  @!P1 FFMA R13, R3, 1.84467440737095516160e+19, RZ ;  /* 0x5f800000030d9823 */ /* 0x000fe400000000ff */
[----:B------:R-:W-:-:S07]  /*0d60*/  @!P1 IADD3 R12, PT, PT, R12, 0x40, RZ ;  /* 0x000000400c0c9810 */ /* 0x000fce0007ffe0ff */
.L_x_15:
[----:B------:R-:W-:Y:S01]  /*0d70*/  LEA R14, R11, 0xc0800000, 0x17 ;  /* 0xc08000000b0e7811 */ /* 0x000fe200078eb8ff */
[----:B------:R-:W-:Y:S01]  /*0d80*/  BSSY.RECONVERGENT B2, `(.L_x_20) ;  /* 0x0000036000027945 */ /* 0x000fe20003800200 */
[----:B------:R-:W-:-:S03]  /*0d90*/  IADD3 R15, PT, PT, R15, -0x7f, RZ ;  /* 0xffffff810f0f7810 */ /* 0x000fc60007ffe0ff */
[----:B------:R-:W-:Y:S02]  /*0da0*/  IMAD.IADD R16, R13, 0x1, -R14 ;  /* 0x000000010d107824 */ /* 0x000fe400078e0a0e */
[C---:B------:R-:W-:Y:S01]  /*0db0*/  IMAD R0, R15.reuse, -0x800000, R0 ;  /* 0xff8000000f007824 */ /* 0x040fe200078e0200 */
[----:B------:R-:W-:Y:S01]  /*0dc0*/  IADD3 R15, PT, PT, R15, 0x7f, -R11 ;  /* 0x0000007f0f0f7810 */ /* 0x000fe20007ffe80b */
[----:B------:R-:W0:Y:S01]  /*0dd0*/  MUFU.RCP R13, R16 ;  /* 0x00000010000d7308 */ /* 0x000e220000001000 */
[----:B------:R-:W-:-:S03]  /*0de0*/  FADD.FTZ R17, -R16, -RZ ;  /* 0x800000ff10117221 */ /* 0x000fc60000010100 */
[----:B------:R-:W-:Y:S02]  /*0df0*/  IMAD.IADD R15, R15, 0x1, R12 ;  /* 0x000000010f0f7824 */ /* 0x000fe400078e020c */
[----:B0-----:R-:W-:-:S04]  /*0e00*/  FFMA R14, R13, R17, 1 ;  /* 0x3f8000000d0e7423 */ /* 0x001fc80000000011 */
[----:B------:R-:W-:-:S04]  /*0e10*/  FFMA R13, R13, R14, R13 ;  /* 0x0000000e0d0d7223 */ /* 0x000fc8000000000d */
[----:B------:R-:W-:-:S04]  /*0e20*/  FFMA R14, R0, R13, RZ ;  /* 0x0000000d000e7223 */ /* 0x000fc800000000ff */
[----:B------:R-:W-:-:S04]  /*0e30*/  FFMA R18, R17, R14, R0 ;  /* 0x0000000e11127223 */ /* 0x000fc80000000000 */
[----:B------:R-:W-:-:S04]  /*0e40*/  FFMA R14, R13, R18, R14 ;  /* 0x000000120d0e7223 */ /* 0x000fc8000000000e */
[----:B------:R-:W-:-:S04]  /*0e50*/  FFMA R17, R17, R14, R0 ;  /* 0x0000000e11117223 */ /* 0x000fc80000000000 */
[----:B------:R-:W-:-:S05]  /*0e60*/  FFMA R0, R13, R17, R14 ;  /* 0x000000110d007223 */ /* 0x000fca000000000e */
[----:B------:R-:W-:-:S04]  /*0e70*/  SHF.R.U32.HI R11, RZ, 0x17, R0 ;  /* 0x00000017ff0b7819 */ /* 0x000fc80000011600 */
[----:B------:R-:W-:-:S04]  /*0e80*/  LOP3.LUT R11, R11, 0xff, RZ, 0xc0, !PT ;  /* 0x000000ff0b0b7812 */ /* 0x000fc800078ec0ff */
[----:B------:R-:W-:-:S05]  /*0e90*/  IADD3 R16, PT, PT, R11, R15, RZ ;  /* 0x0000000f0b107210 */ /* 0x000fca0007ffe0ff */
[----:B------:R-:W-:-:S05]  /*0ea0*/  VIADD R11, R16, 0xffffffff ;  /* 0xffffffff100b7836 */ /* 0x000fca0000000000 */
[----:B------:R-:W-:-:S13]  /*0eb0*/  ISETP.GE.U32.AND P0, PT, R11, 0xfe, PT ;  /* 0x000000fe0b00780c */ /* 0x000fda0003f06070 */
[----:B------:R-:W-:Y:S05]  /*0ec0*/  @!P0 BRA `(.L_x_21) ;  /* 0x0000000000808947 */ /* 0x000fea0003800000 */
[----:B------:R-:W-:-:S13]  /*0ed0*/  ISETP.GT.AND P0, PT, R16, 0xfe, PT ;  /* 0x000000fe1000780c */ /* 0x000fda0003f04270 */
[----:B------:R-:W-:Y:S05]  /*0ee0*/  @P0 BRA `(.L_x_22) ;  /* 0x00000000006c0947 */ /* 0x000fea0003800000 */
[----:B------:R-:W-:-:S13]  /*0ef0*/  ISETP.GE.AND P0, PT, R16, 0x1, PT ;  /* 0x000000011000780c */ /* 0x000fda0003f06270 */
[----:B------:R-:W-:Y:S05]  /*0f00*/  @P0 BRA `(.L_x_23) ;  /* 0x0000000000740947 */ /* 0x000fea0003800000 */
[----:B------:R-:W-:Y:S02]  /*0f10*/  ISETP.GE.AND P0, PT, R16, -0x18, PT ;  /* 0xffffffe81000780c */ /* 0x000fe40003f06270 */
[----:B------:R-:W-:-:S11]  /*0f20*/  LOP3.LUT R0, R0, 0x80000000, RZ, 0xc0, !PT ;  /* 0x8000000000007812 */ /* 0x000fd600078ec0ff */
[----:B------:R-:W-:Y:S05]  /*0f30*/  @!P0 BRA `(.L_x_23) ;  /* 0x0000000000688947 */ /* 0x000fea0003800000 */
[-C--:B------:R-:W-:Y:S01]  /*0f40*/  FFMA.RZ R11, R13, R17.reuse, R14 ;  /* 0x000000110d0b7223 */ /* 0x080fe2000000c00e */
[----:B------:R-:W-:Y:S01]  /*0f50*/  IMAD.MOV R15, RZ, RZ, -R16 ;  /* 0x000000ffff0f7224 */ /* 0x000fe200078e0a10 */
[C---:B------:R-:W-:Y:S02]  /*0f60*/  ISETP.NE.AND P2, PT, R16.reuse, RZ, PT ;  /* 0x000000ff1000720c */ /* 0x040fe40003f45270 */
[C---:B------:R-:W-:Y:S02]  /*0f70*/  ISETP.NE.AND P1, PT, R16.reuse, RZ, PT ;  /* 0x000000ff1000720c */ /* 0x040fe40003f25270 */
[----:B------:R-:W-:Y:S01]  /*0f80*/  LOP3.LUT R12, R11, 0x7fffff, RZ, 0xc0, !PT ;  /* 0x007fffff0b0c7812 */ /* 0x000fe200078ec0ff */
[CCC-:B------:R-:W-:Y:S01]  /*0f90*/  FFMA.RP R11, R13.reuse, R17.reuse, R14.reuse ;  /* 0x000000110d0b7223 */ /* 0x1c0fe2000000800e */
[----:B------:R-:W-:Y:S01]  /*0fa0*/  FFMA.RM R14, R13, R17, R14 ;  /* 0x000000110d0e7223 */ /* 0x000fe2000000400e */
[----:B------:R-:W-:Y:S02]  /*0fb0*/  IADD3 R13, PT, PT, R16, 0x20, RZ ;  /* 0x00000020100d7810 */ /* 0x000fe40007ffe0ff */
[----:B------:R-:W-:-:S02]  /*0fc0*/  LOP3.LUT R12, R12, 0x800000, RZ, 0xfc, !PT ;  /* 0x008000000c0c7812 */ /* 0x000fc400078efcff */
[----:B------:R-:W-:Y:S02]  /*0fd0*/  FSETP.NEU.FTZ.AND P0, PT, R11, R14, PT ;  /* 0x0000000e0b00720b */ /* 0x000fe40003f1d000 */
[----:B------:R-:W-:Y:S02]  /*0fe0*/  SHF.L.U32 R13, R12, R13, RZ ;  /* 0x0000000d0c0d7219 */ /* 0x000fe400000006ff */
[----:B------:R-:W-:Y:S02]  /*0ff0*/  SEL R11, R15, RZ, P2 ;  /* 0x000000ff0f0b7207 */ /* 0x000fe40001000000 */
[----:B------:R-:W-:Y:S02]  /*1000*/  ISETP.NE.AND P1, PT, R13, RZ, P1 ;  /* 0x000000ff0d00720c */ /* 0x000fe40000f25270 */
[----:B------:R-:W-:Y:S02]  /*1010*/  SHF.R.U32.HI R11, RZ, R11, R12 ;  /* 0x0000000bff0b7219 */ /* 0x000fe4000001160c */
[----:B------:R-:W-:-:S02]  /*1020*/  PLOP3.LUT P0, PT, P0, P1, PT, 0xf8, 0x8f ;  /* 0x00000000008f781c */ /* 0x000fc40000703f70 */
[----:B------:R-:W-:Y:S02]  /*1030*/  SHF.R.U32.HI R13, RZ, 0x1, R11 ;  /* 0x00000001ff0d7819 */ /* 0x000fe4000001160b */
[----:B------:R-:W-:-:S04]  /*1040*/  SEL R12, RZ, 0x1, !P0 ;  /* 0x00000001ff0c7807 */ /* 0x000fc80004000000 */
[----:B------:R-:W-:-:S04]  /*1050*/  LOP3.LUT R12, R12, 0x1, R13, 0xf8, !PT ;  /* 0x000000010c0c7812 */ /* 0x000fc800078ef80d */
[----:B------:R-:W-:-:S04]  /*1060*/  LOP3.LUT R12, R12, R11, RZ, 0xc0, !PT ;  /* 0x0000000b0c0c7212 */ /* 0x000fc800078ec0ff */
[----:B------:R-:W-:-:S04]  /*1070*/  IADD3 R13, PT, PT, R13, R12, RZ ;  /* 0x0000000c0d0d7210 */ /* 0x000fc80007ffe0ff */
[----:B------:R-:W-:Y:S01]  /*1080*/  LOP3.LUT R0, R13, R0, RZ, 0xfc, !PT ;  /* 0x000000000d007212 */ /* 0x000fe200078efcff */
[----:B------:R-:W-:Y:S06]  /*1090*/  BRA `(.L_x_23) ;  /* 0x0000000000107947 */ /* 0x000fec0003800000 */
.L_x_22:
[----:B------:R-:W-:-:S04]  /*10a0*/  LOP3.LUT R0, R0, 0x80000000, RZ, 0xc0, !PT ;  /* 0x8000000000007812 */ /* 0x000fc800078ec0ff */
[----:B------:R-:W-:Y:S01]  /*10b0*/  LOP3.LUT R0, R0, 0x7f800000, RZ, 0xfc, !PT ;  /* 0x7f80000000007812 */ /* 0x000fe200078efcff */
[----:B------:R-:W-:Y:S06]  /*10c0*/  BRA `(.L_x_23) ;  /* 0x0000000000047947 */ /* 0x000fec0003800000 */
.L_x_21:
[----:B------:R-:W-:-:S07]  /*10d0*/  IMAD R0, R15, 0x800000, R0 ;  /* 0x008000000f007824 */ /* 0x000fce00078e0200 */
.L_x_23:
[----:B------:R-:W-:Y:S05]  /*10e0*/  BSYNC.RECONVERGENT B2 ;  /* 0x0000000000027941 */ /* 0x000fea0003800200 */
.L_x_20:
[----:B------:R-:W-:Y:S05]  /*10f0*/  BRA `(.L_x_24) ;  /* 0x0000000000207947 */ /* 0x000fea0003800000 */
.L_x_19:
[----:B------:R-:W-:-:S04]  /*1100*/  LOP3.LUT R0, R13, 0x80000000, R0, 0x48, !PT ;  /* 0x800000000d007812 */ /* 0x000fc800078e4800 */
[----:B------:R-:W-:Y:S01]  /*1110*/  LOP3.LUT R0, R0, 0x7f800000, RZ, 0xfc, !PT ;  /* 0x7f80000000007812 */ /* 0x000fe200078efcff */
[----:B------:R-:W-:Y:S06]  /*1120*/  BRA `(.L_x_24) ;  /* 0x0000000000147947 */ /* 0x000fec0003800000 */
.L_x_18:
[----:B------:R-:W-:Y:S01]  /*1130*/  LOP3.LUT R0, R13, 0x80000000, R0, 0x48, !PT ;  /* 0x800000000d007812 */ /* 0x000fe200078e4800 */
[----:B------:R-:W-:Y:S06]  /*1140*/  BRA `(.L_x_24) ;  /* 0x00000000000c7947 */ /* 0x000fec0003800000 */
.L_x_17:
[----:B------:R-:W0:Y:S01]  /*1150*/  MUFU.RSQ R0, -QNAN ;  /* 0xffc0000000007908 */ /* 0x000e220000001400 */
[----:B------:R-:W-:Y:S05]  /*1160*/  BRA `(.L_x_24) ;  /* 0x0000000000047947 */ /* 0x000fea0003800000 */
.L_x_16:
[----:B------:R-:W-:-:S07]  /*1170*/  FADD.FTZ R0, R0, R3 ;  /* 0x0000000300007221 */ /* 0x000fce0000010000 */
.L_x_24:
[----:B------:R-:W-:Y:S05]  /*1180*/  BSYNC.RECONVERGENT B1 ;  /* 0x0000000000017941 */ /* 0x000fea0003800200 */
.L_x_14:
[----:B------:R-:W-:-:S04]  /*1190*/  HFMA2 R11, -RZ, RZ, 0, 0 ;  /* 0x00000000ff0b7431 */ /* 0x000fc800000001ff */
[----:B0-----:R-:W-:Y:S05]  /*11a0*/  RET.REL.NODEC R10 `(_Z5SobelPKhPhjj) ;  /* 0xffffffec0a947950 */ /* 0x001fea0003c3ffff */
.L_x_25:
[----:B------:R-:W-:-:S00]  /*11b0*/  BRA `(.L_x_25) ;  /* 0xfffffffc00fc7947 */ /* 0x000fc0000383ffff */
[----:B------:R-:W-:-:S00]  /*11c0*/  NOP ;  /* 0x0000000000007918 */ /* 0x000fc00000000000 */
        /* <DEDUP_REMOVED lines=11> */
.L_x_27:


//--------------------- .nv.shared._Z5SobelPKhPhjj --------------------------
	.section	.nv.shared._Z5SobelPKhPhjj,"aw",@nobits
	.sectionflags	@""
	.align	16
	.zero		1024


//--------------------- .nv.shared.reserved.0     --------------------------
	.section	.nv.shared.reserved.0,"aw",@nobits
	.weak		__nv_reservedSMEM_offset_0_alias
	.size		__nv_reservedSMEM_offset_0_alias, 0, 64
	.other		__nv_reservedSMEM_offset_0_alias,@"STO_CUDA_RESERVED_SHARED STV_DEFAULT"
__nv_reservedSMEM_offset_0_alias:
	.zero		0
	.zero		64


//--------------------- .nv.constant0._Z5SobelPKhPhjj --------------------------
	.section	.nv.constant0._Z5SobelPKhPhjj,"a",@progbits
	.sectionflags	@""
	.align	4
.nv.constant0._Z5SobelPKhPhjj:
	.zero		920


//--------------------- SYMBOLS --------------------------

	.type		.nv.reservedSmem.offset0,@object
	.size		.nv.reservedSmem.offset0,0x4
	.type		.nv.reservedSmem.cap,@object
	.size		.nv.reservedSmem.cap,0x4
